	.headerflags	@"EF_CUDA_TEXMODE_UNIFIED EF_CUDA_64BIT_ADDRESS EF_CUDA_ACCELERATORS EF_CUDA_SM90 EF_CUDA_VIRTUAL_SM(EF_CUDA_SM90)"
	.elftype	@"ET_EXEC"


//--------------------- .nv.info                  --------------------------
	.section	.nv.info,"",@"SHT_CUDA_INFO"
	.align	4


	//----- nvinfo : EIATTR_REGCOUNT
	.align		4
        /*0000*/ 	.byte	0x04, 0x2f
        /*0002*/ 	.short	(.L_1 - .L_0)
	.align		4
.L_0:
        /*0004*/ 	.word	index@(triton_poi_fused_clone_6)
        /*0008*/ 	.word	0x00000016


	//----- nvinfo : EIATTR_MIN_STACK_SIZE
	.align		4
.L_1:
        /*000c*/ 	.byte	0x04, 0x12
        /*000e*/ 	.short	(.L_3 - .L_2)
	.align		4
.L_2:
        /*0010*/ 	.word	index@(triton_poi_fused_clone_6)
        /*0014*/ 	.word	0x00000000


	//----- nvinfo : EIATTR_FRAME_SIZE
	.align		4
.L_3:
        /*0018*/ 	.byte	0x04, 0x11
        /*001a*/ 	.short	(.L_5 - .L_4)
	.align		4
.L_4:
        /*001c*/ 	.word	index@(triton_poi_fused_clone_6)
        /*0020*/ 	.word	0x00000000


	//----- nvinfo : EIATTR_MIN_STACK_SIZE
	.align		4
.L_5:
        /*0024*/ 	.byte	0x04, 0x12
        /*0026*/ 	.short	(.L_7 - .L_6)
	.align		4
.L_6:
        /*0028*/ 	.word	index@(triton_poi_fused_clone_6)
        /*002c*/ 	.word	0x00000000
.L_7:


//--------------------- .nv.info.triton_poi_fused_clone_6 --------------------------
	.section	.nv.info.triton_poi_fused_clone_6,"",@"SHT_CUDA_INFO"
	.sectionflags	@""
	.align	4


	//----- nvinfo : EIATTR_CUDA_API_VERSION
	.align		4
        /*0000*/ 	.byte	0x04, 0x37
        /*0002*/ 	.short	(.L_9 - .L_8)
.L_8:
        /*0004*/ 	.word	0x0000007c


	//----- nvinfo : EIATTR_KPARAM_INFO
	.align		4
.L_9:
        /*0008*/ 	.byte	0x04, 0x17
        /*000a*/ 	.short	(.L_11 - .L_10)
.L_10:
        /*000c*/ 	.word	0x00000000
        /*0010*/ 	.short	0x0004
        /*0012*/ 	.short	0x001c
        /*0014*/ 	.byte	0x00, 0xf0, 0x11, 0x00


	//----- nvinfo : EIATTR_KPARAM_INFO
	.align		4
.L_11:
        /*0018*/ 	.byte	0x04, 0x17
        /*001a*/ 	.short	(.L_13 - .L_12)
.L_12:
        /*001c*/ 	.word	0x00000000
        /*0020*/ 	.short	0x0003
        /*0022*/ 	.short	0x0018
        /*0024*/ 	.byte	0x00, 0xf0, 0x11, 0x00


	//----- nvinfo : EIATTR_KPARAM_INFO
	.align		4
.L_13:
        /*0028*/ 	.byte	0x04, 0x17
        /*002a*/ 	.short	(.L_15 - .L_14)
.L_14:
        /*002c*/ 	.word	0x00000000
        /*0030*/ 	.short	0x0002
        /*0032*/ 	.short	0x0010
        /*0034*/ 	.byte	0x00, 0xf4, 0x21, 0x00


	//----- nvinfo : EIATTR_KPARAM_INFO
	.align		4
.L_15:
        /*0038*/ 	.byte	0x04, 0x17
        /*003a*/ 	.short	(.L_17 - .L_16)
.L_16:
        /*003c*/ 	.word	0x00000000
        /*0040*/ 	.short	0x0001
        /*0042*/ 	.short	0x0008
        /*0044*/ 	.byte	0x00, 0xf4, 0x21, 0x00


	//----- nvinfo : EIATTR_KPARAM_INFO
	.align		4
.L_17:
        /*0048*/ 	.byte	0x04, 0x17
        /*004a*/ 	.short	(.L_19 - .L_18)
.L_18:
        /*004c*/ 	.word	0x00000000
        /*0050*/ 	.short	0x0000
        /*0052*/ 	.short	0x0000
        /*0054*/ 	.byte	0x00, 0xf4, 0x21, 0x00


	//----- nvinfo : EIATTR_SPARSE_MMA_MASK
	.align		4
.L_19:
        /*0058*/ 	.byte	0x03, 0x50
        /*005a*/ 	.short	0x0000


	//----- nvinfo : EIATTR_MAXREG_COUNT
	.align		4
        /*005c*/ 	.byte	0x03, 0x1b
        /*005e*/ 	.short	0x00ff


	//----- nvinfo : EIATTR_EXIT_INSTR_OFFSETS
	.align		4
        /*0060*/ 	.byte	0x04, 0x1c
        /*0062*/ 	.short	(.L_21 - .L_20)


	//   ....[0]....
.L_20:
        /*0064*/ 	.word	0x00000410


	//   ....[1]....
        /*0068*/ 	.word	0x000004e0


	//----- nvinfo : EIATTR_REQNTID
	.align		4
.L_21:
        /*006c*/ 	.byte	0x04, 0x10
        /*006e*/ 	.short	(.L_23 - .L_22)
.L_22:
        /*0070*/ 	.word	0x00000080
        /*0074*/ 	.word	0x00000001
        /*0078*/ 	.word	0x00000001


	//----- nvinfo : EIATTR_CBANK_PARAM_SIZE
	.align		4
.L_23:
        /*007c*/ 	.byte	0x03, 0x19
        /*007e*/ 	.short	0x0020


	//----- nvinfo : EIATTR_PARAM_CBANK
	.align		4
        /*0080*/ 	.byte	0x04, 0x0a
        /*0082*/ 	.short	(.L_25 - .L_24)
	.align		4
.L_24:
        /*0084*/ 	.word	index@(.nv.constant0.triton_poi_fused_clone_6)
        /*0088*/ 	.short	0x0210
        /*008a*/ 	.short	0x0020


	//----- nvinfo : EIATTR_SW_WAR
	.align		4
.L_25:
        /*008c*/ 	.byte	0x04, 0x36
        /*008e*/ 	.short	(.L_27 - .L_26)
.L_26:
        /*0090*/ 	.word	0x00000008
.L_27:


//--------------------- .nv.callgraph             --------------------------
	.section	.nv.callgraph,"",@"SHT_CUDA_CALLGRAPH"
	.align	4
	.sectionentsize	8
	.align		4
        /*0000*/ 	.word	0x00000000
	.align		4
        /*0004*/ 	.word	0xffffffff
	.align		4
        /*0008*/ 	.word	0x00000000
	.align		4
        /*000c*/ 	.word	0xfffffffe
	.align		4
        /*0010*/ 	.word	0x00000000
	.align		4
        /*0014*/ 	.word	0xfffffffd
	.align		4
        /*0018*/ 	.word	0x00000000
	.align		4
        /*001c*/ 	.word	0xfffffffc


//--------------------- .text.triton_poi_fused_clone_6 --------------------------
	.section	.text.triton_poi_fused_clone_6,"ax",@progbits
	.sectionflags	@"SHF_BARRIERS=1"
	.align	128
        .global         triton_poi_fused_clone_6
        .type           triton_poi_fused_clone_6,@function
        .size           triton_poi_fused_clone_6,(.L_x_1 - triton_poi_fused_clone_6)
        .other          triton_poi_fused_clone_6,@"STO_CUDA_ENTRY STV_DEFAULT"
triton_poi_fused_clone_6:
.text.triton_poi_fused_clone_6:
[----:B------:R-:W0:Y:S02]  /*0000*/  LDC R1, c[0x0][0x28] ;  /* 0x00000a00ff017b82 */ /* 0x000e240000000800 */
[----:B------:R-:W1:Y:S01]  /*0010*/  S2R R10, SR_TID.X ;  /* 0x00000000000a7919 */ /* 0x000e620000002100 */
[----:B------:R-:W2:Y:S01]  /*0020*/  LDC.64 R2, c[0x0][0x210] ;  /* 0x00008400ff027b82 */ /* 0x000ea20000000a00 */
[----:B------:R-:W-:Y:S01]  /*0030*/  CS2R R6, SRZ ;  /* 0x0000000000067805 */ /* 0x000fe2000001ff00 */
[----:B------:R-:W-:Y:S01]  /*0040*/  ULDC.64 UR6, c[0x0][0x208] ;  /* 0x0000820000067ab9 */ /* 0x000fe20000000a00 */
[----:B------:R-:W3:Y:S01]  /*0050*/  S2R R13, SR_CTAID.Y ;  /* 0x00000000000d7919 */ /* 0x000ee20000002600 */
[----:B------:R-:W4:Y:S04]  /*0060*/  S2R R11, SR_CTAID.X ;  /* 0x00000000000b7919 */ /* 0x000f280000002500 */
[----:B------:R-:W5:Y:S01]  /*0070*/  LDC.64 R8, c[0x0][0x218] ;  /* 0x00008600ff087b82 */ /* 0x000f620000000a00 */
[----:B-1----:R-:W-:Y:S01]  /*0080*/  SHF.R.U32.HI R0, RZ, 0x3, R10 ;  /* 0x00000003ff007819 */ /* 0x002fe2000001160a */
[----:B------:R-:W-:-:S02]  /*0090*/  IMAD.SHL.U32 R12, R10, 0x2, RZ ;  /* 0x000000020a0c7824 */ /* 0x000fc400078e00ff */
[----:B---3--:R-:W-:Y:S01]  /*00a0*/  IMAD.SHL.U32 R13, R13, 0x10, RZ ;  /* 0x000000100d0d7824 */ /* 0x008fe200078e00ff */
[----:B------:R-:W-:Y:S01]  /*00b0*/  SGXT.U32 R0, R0, 0x4 ;  /* 0x000000040000781a */ /* 0x000fe20000000000 */
[----:B----4-:R-:W-:-:S03]  /*00c0*/  IMAD.SHL.U32 R11, R11, 0x10, RZ ;  /* 0x000000100b0b7824 */ /* 0x010fc600078e00ff */
[----:B------:R-:W-:-:S04]  /*00d0*/  LOP3.LUT R14, R13, R0, RZ, 0xfc, !PT ;  /* 0x000000000d0e7212 */ /* 0x000fc800078efcff */
[----:B------:R-:W-:Y:S02]  /*00e0*/  SHF.R.S32.HI R5, RZ, 0x1f, R14 ;  /* 0x0000001fff057819 */ /* 0x000fe4000001140e */
[----:B------:R-:W-:Y:S02]  /*00f0*/  LOP3.LUT R15, R11, 0xe, R12, 0xf8, !PT ;  /* 0x0000000e0b0f7812 */ /* 0x000fe400078ef80c */
[----:B------:R-:W-:Y:S02]  /*0100*/  LEA.HI R18, R5, R14, RZ, 0x2 ;  /* 0x0000000e05127211 */ /* 0x000fe400078f10ff */
[----:B------:R-:W-:-:S03]  /*0110*/  VIMNMX R5, R14, R15, !PT ;  /* 0x0000000f0e057248 */ /* 0x000fc60007fe0100 */
[----:B------:R-:W-:Y:S01]  /*0120*/  IMAD.SHL.U32 R4, R18, 0x4, RZ ;  /* 0x0000000412047824 */ /* 0x000fe200078e00ff */
[----:B------:R-:W-:-:S04]  /*0130*/  ISETP.GE.AND P0, PT, R5, 0x10, PT ;  /* 0x000000100500780c */ /* 0x000fc80003f06270 */
[----:B------:R-:W-:-:S05]  /*0140*/  LOP3.LUT R4, R4, 0xfffffff0, RZ, 0xc0, !PT ;  /* 0xfffffff004047812 */ /* 0x000fca00078ec0ff */
[----:B------:R-:W-:Y:S01]  /*0150*/  IMAD.IADD R17, R15, 0x1, R4 ;  /* 0x000000010f117824 */ /* 0x000fe200078e0204 */
[----:B------:R-:W-:-:S03]  /*0160*/  CS2R R4, SRZ ;  /* 0x0000000000047805 */ /* 0x000fc6000001ff00 */
[----:B--2---:R-:W-:-:S05]  /*0170*/  IMAD.WIDE R16, R17, 0x8, R2 ;  /* 0x0000000811107825 */ /* 0x004fca00078e0202 */
[----:B------:R-:W2:Y:S01]  /*0180*/  @!P0 LDG.E.EL.128 R4, desc[UR6][R16.64] ;  /* 0x0000000610048981 */ /* 0x000ea2000c2e1d00 */
[----:B------:R-:W-:Y:S01]  /*0190*/  IMAD R15, R14, 0x10, R15 ;  /* 0x000000100e0f7824 */ /* 0x000fe200078e020f */
[----:B------:R-:W-:-:S03]  /*01a0*/  CS2R R2, SRZ ;  /* 0x0000000000027805 */ /* 0x000fc6000001ff00 */
[----:B-----5:R-:W-:-:S05]  /*01b0*/  IMAD.WIDE R8, R15, 0x4, R8 ;  /* 0x000000040f087825 */ /* 0x020fca00078e0208 */
[----:B------:R1:W3:Y:S01]  /*01c0*/  @!P0 LDG.E.64 R2, desc[UR6][R8.64] ;  /* 0x0000000608028981 */ /* 0x0002e2000c1e1b00 */
[----:B------:R-:W4:Y:S01]  /*01d0*/  S2UR UR5, SR_CgaCtaId ;  /* 0x00000000000579c3 */ /* 0x000f220000008800 */
[----:B------:R-:W-:Y:S01]  /*01e0*/  LOP3.LUT R15, R18, 0xfffffffc, RZ, 0xc0, !PT ;  /* 0xfffffffc120f7812 */ /* 0x000fe200078ec0ff */
[----:B------:R-:W-:Y:S01]  /*01f0*/  UMOV UR4, 0x400 ;  /* 0x0000040000047882 */ /* 0x000fe20000000000 */
[----:B------:R-:W-:Y:S01]  /*0200*/  SHF.R.U32.HI R18, RZ, 0x2, R10 ;  /* 0x00000002ff127819 */ /* 0x000fe2000001160a */
[----:B------:R-:W-:Y:S01]  /*0210*/  IMAD.SHL.U32 R10, R10, 0x20, RZ ;  /* 0x000000200a0a7824 */ /* 0x000fe200078e00ff */
[----:B------:R-:W-:Y:S01]  /*0220*/  LOP3.LUT R11, R11, R0, RZ, 0xfc, !PT ;  /* 0x000000000b0b7212 */ /* 0x000fe200078efcff */
[----:B------:R-:W-:Y:S01]  /*0230*/  IMAD.IADD R15, R14, 0x1, -R15 ;  /* 0x000000010e0f7824 */ /* 0x000fe200078e0a0f */
[----:B------:R-:W-:Y:S02]  /*0240*/  LOP3.LUT R14, R12, 0xfe, RZ, 0xc0, !PT ;  /* 0x000000fe0c0e7812 */ /* 0x000fe400078ec0ff */
[----:B------:R-:W-:-:S02]  /*0250*/  LOP3.LUT R12, R13, 0xe, R12, 0xf8, !PT ;  /* 0x0000000e0d0c7812 */ /* 0x000fc400078ef80c */
[----:B------:R-:W-:Y:S02]  /*0260*/  SHF.R.S32.HI R13, RZ, 0x1f, R15 ;  /* 0x0000001fff0d7819 */ /* 0x000fe4000001140f */
[----:B-1----:R-:W-:Y:S02]  /*0270*/  LOP3.LUT R9, R10, 0xe0, RZ, 0xc0, !PT ;  /* 0x000000e00a097812 */ /* 0x002fe400078ec0ff */
[----:B------:R-:W-:-:S05]  /*0280*/  LOP3.LUT R19, R18, 0x1e, RZ, 0xc0, !PT ;  /* 0x0000001e12137812 */ /* 0x000fca00078ec0ff */
[----:B------:R-:W-:Y:S01]  /*0290*/  IMAD.IADD R14, R14, 0x1, R19 ;  /* 0x000000010e0e7824 */ /* 0x000fe200078e0213 */
[----:B----4-:R-:W-:-:S06]  /*02a0*/  UPRMT UR4, UR5, 0x654, UR4 ;  /* 0x0000065405047896 */ /* 0x010fcc0008000004 */
[----:B------:R-:W-:Y:S02]  /*02b0*/  LEA R14, R14, UR4, 0x2 ;  /* 0x000000040e0e7c11 */ /* 0x000fe4000f8e10ff */
[-C--:B--2---:R-:W-:Y:S02]  /*02c0*/  ISETP.NE.U32.AND P0, PT, R4, R15.reuse, PT ;  /* 0x0000000f0400720c */ /* 0x084fe40003f05070 */
[----:B------:R-:W-:Y:S02]  /*02d0*/  ISETP.NE.U32.AND P1, PT, R6, R15, PT ;  /* 0x0000000f0600720c */ /* 0x000fe40003f25070 */
[-C--:B------:R-:W-:Y:S02]  /*02e0*/  ISETP.NE.AND.EX P0, PT, R5, R13.reuse, PT, P0 ;  /* 0x0000000d0500720c */ /* 0x080fe40003f05300 */
[----:B------:R-:W-:Y:S02]  /*02f0*/  ISETP.NE.AND.EX P1, PT, R7, R13, PT, P1 ;  /* 0x0000000d0700720c */ /* 0x000fe40003f25310 */
[----:B------:R-:W-:-:S02]  /*0300*/  FSEL R5, RZ, 1, P0 ;  /* 0x3f800000ff057808 */ /* 0x000fc40000000000 */
[----:B------:R-:W-:Y:S02]  /*0310*/  LOP3.LUT R4, R9, R0, RZ, 0xfc, !PT ;  /* 0x0000000009047212 */ /* 0x000fe400078efcff */
[----:B------:R-:W-:Y:S01]  /*0320*/  FSEL R0, RZ, 1, P1 ;  /* 0x3f800000ff007808 */ /* 0x000fe20000800000 */
[--C-:B---3--:R-:W-:Y:S01]  /*0330*/  FADD R5, R5, -R2.reuse ;  /* 0x8000000205057221 */ /* 0x108fe20000000000 */
[C---:B------:R-:W-:Y:S02]  /*0340*/  LOP3.LUT R7, R9.reuse, 0x10, RZ, 0xfc, !PT ;  /* 0x0000001009077812 */ /* 0x040fe400078efcff */
[-C--:B------:R-:W-:Y:S01]  /*0350*/  LEA.HI R9, R9, R4.reuse, RZ, 0x1d ;  /* 0x0000000409097211 */ /* 0x080fe200078fe8ff */
[--C-:B------:R-:W-:Y:S01]  /*0360*/  FADD R0, R0, -R3.reuse ;  /* 0x8000000300007221 */ /* 0x100fe20000000000 */
[----:B------:R-:W-:Y:S01]  /*0370*/  LEA.HI R7, R7, R4, RZ, 0x1d ;  /* 0x0000000407077211 */ /* 0x000fe200078fe8ff */
[----:B------:R-:W-:Y:S01]  /*0380*/  FADD R5, R5, R2 ;  /* 0x0000000205057221 */ /* 0x000fe20000000000 */
[----:B------:R-:W-:Y:S01]  /*0390*/  LEA R2, R9, UR4, 0x2 ;  /* 0x0000000409027c11 */ /* 0x000fe2000f8e10ff */
[----:B------:R-:W-:Y:S01]  /*03a0*/  FADD R0, R0, R3 ;  /* 0x0000000300007221 */ /* 0x000fe20000000000 */
[----:B------:R-:W-:-:S02]  /*03b0*/  LEA R7, R7, UR4, 0x2 ;  /* 0x0000000407077c11 */ /* 0x000fc4000f8e10ff */
[----:B------:R-:W-:Y:S01]  /*03c0*/  VIMNMX R6, R12, R11, !PT ;  /* 0x0000000b0c067248 */ /* 0x000fe20007fe0100 */
[----:B------:R1:W-:Y:S03]  /*03d0*/  STS [R2], R5 ;  /* 0x0000000502007388 */ /* 0x0003e60000000800 */
[----:B------:R-:W-:Y:S01]  /*03e0*/  ISETP.GE.AND P0, PT, R6, 0x10, PT ;  /* 0x000000100600780c */ /* 0x000fe20003f06270 */
[----:B------:R1:W-:Y:S01]  /*03f0*/  STS [R7+0x40], R0 ;  /* 0x0000400007007388 */ /* 0x0003e20000000800 */
[----:B------:R-:W-:Y:S11]  /*0400*/  BAR.SYNC.DEFER_BLOCKING 0x0 ;  /* 0x0000000000007b1d */ /* 0x000ff60000010000 */
[----:B-1----:R-:W-:Y:S05]  /*0410*/  @P0 EXIT ;  /* 0x000000000000094d */ /* 0x002fea0003800000 */
[----:B------:R-:W0:Y:S01]  /*0420*/  LDS.64 R14, [R14] ;  /* 0x000000000e0e7984 */ /* 0x000e220000000a00 */
[----:B------:R-:W-:Y:S01]  /*0430*/  SHF.R.S32.HI R5, RZ, 0x1f, R12 ;  /* 0x0000001fff057819 */ /* 0x000fe2000001140c */
[----:B------:R-:W1:Y:S03]  /*0440*/  LDC.64 R2, c[0x0][0x220] ;  /* 0x00008800ff027b82 */ /* 0x000e660000000a00 */
[----:B------:R-:W-:-:S04]  /*0450*/  LEA.HI R5, R5, R12, RZ, 0x2 ;  /* 0x0000000c05057211 */ /* 0x000fc800078f10ff */
[C---:B------:R-:W-:Y:S01]  /*0460*/  LOP3.LUT R7, R5.reuse, 0xfffffffc, RZ, 0xc0, !PT ;  /* 0xfffffffc05077812 */ /* 0x040fe200078ec0ff */
[----:B------:R-:W-:-:S04]  /*0470*/  IMAD.SHL.U32 R5, R5, 0x10, RZ ;  /* 0x0000001005057824 */ /* 0x000fc800078e00ff */
[----:B------:R-:W-:Y:S01]  /*0480*/  IMAD.IADD R12, R12, 0x1, -R7 ;  /* 0x000000010c0c7824 */ /* 0x000fe200078e0a07 */
[----:B------:R-:W-:-:S03]  /*0490*/  LOP3.LUT R5, R5, 0xffffffc0, RZ, 0xc0, !PT ;  /* 0xffffffc005057812 */ /* 0x000fc600078ec0ff */
[----:B------:R-:W-:-:S04]  /*04a0*/  IMAD R12, R11, 0x4, R12 ;  /* 0x000000040b0c7824 */ /* 0x000fc800078e020c */
[----:B------:R-:W-:-:S04]  /*04b0*/  IMAD.IADD R5, R12, 0x1, R5 ;  /* 0x000000010c057824 */ /* 0x000fc800078e0205 */
[----:B-1----:R-:W-:-:S05]  /*04c0*/  IMAD.WIDE R2, R5, 0x4, R2 ;  /* 0x0000000405027825 */ /* 0x002fca00078e0202 */
[----:B0-----:R-:W-:Y:S01]  /*04d0*/  STG.E.64 desc[UR6][R2.64], R14 ;  /* 0x0000000e02007986 */ /* 0x001fe2000c101b06 */
[----:B------:R-:W-:Y:S05]  /*04e0*/  EXIT ;  /* 0x000000000000794d */ /* 0x000fea0003800000 */
.L_x_0:
[----:B------:R-:W-:-:S00]  /*04f0*/  BRA `(.L_x_0) ;  /* 0xfffffffc00fc7947 */ /* 0x000fc0000383ffff */
[----:B------:R-:W-:-:S00]  /*0500*/  NOP ;  /* 0x0000000000007918 */ /* 0x000fc00000000000 */
[----:B------:R-:W-:-:S00]  /*0510*/  NOP ;  /* 0x0000000000007918 */ /* 0x000fc00000000000 */
[----:B------:R-:W-:-:S00]  /*0520*/  NOP ;  /* 0x0000000000007918 */ /* 0x000fc00000000000 */
[----:B------:R-:W-:-:S00]  /*0530*/  NOP ;  /* 0x0000000000007918 */ /* 0x000fc00000000000 */
[----:B------:R-:W-:-:S00]  /*0540*/  NOP ;  /* 0x0000000000007918 */ /* 0x000fc00000000000 */
[----:B------:R-:W-:-:S00]  /*0550*/  NOP ;  /* 0x0000000000007918 */ /* 0x000fc00000000000 */
[----:B------:R-:W-:-:S00]  /*0560*/  NOP ;  /* 0x0000000000007918 */ /* 0x000fc00000000000 */
[----:B------:R-:W-:-:S00]  /*0570*/  NOP ;  /* 0x0000000000007918 */ /* 0x000fc00000000000 */
.L_x_1:


//--------------------- .nv.shared.triton_poi_fused_clone_6 --------------------------
	.section	.nv.shared.triton_poi_fused_clone_6,"aw",@nobits
	.sectionflags	@""
	.align	16
	.zero		1024


//--------------------- .nv.constant0.triton_poi_fused_clone_6 --------------------------
	.section	.nv.constant0.triton_poi_fused_clone_6,"a",@progbits
	.sectionflags	@""
	.align	4
.nv.constant0.triton_poi_fused_clone_6:
	.zero		560
